//
// Generated by NVIDIA NVVM Compiler
//
// Compiler Build ID: CL-36424714
// Cuda compilation tools, release 13.0, V13.0.88
// Based on NVVM 20.0.0
//

.version 9.0
.target sm_100
.address_size 64

	// .globl	_Z14per_row_kernelPii

.visible .entry _Z14per_row_kernelPii(
	.param .u64 .ptr .align 1 _Z14per_row_kernelPii_param_0,
	.param .u32 _Z14per_row_kernelPii_param_1
)
{
	.reg .pred 	%p<8>;
	.reg .b32 	%r<47>;
	.reg .b64 	%rd<15>;

	ld.param.u64 	%rd2, [_Z14per_row_kernelPii_param_0];
	ld.param.u32 	%r25, [_Z14per_row_kernelPii_param_1];
	cvta.to.global.u64 	%rd1, %rd2;
	mov.u32 	%r26, %tid.x;
	mov.u32 	%r27, %ntid.y;
	mov.u32 	%r1, %tid.y;
	mov.u32 	%r28, %ctaid.x;
	mov.u32 	%r29, %ntid.x;
	mad.lo.s32 	%r30, %r28, %r29, %r26;
	mul.lo.s32 	%r2, %r30, %r27;
	add.s32 	%r41, %r2, %r1;
	setp.ge.s32 	%p1, %r41, %r25;
	setp.lt.s32 	%p2, %r41, 1;
	or.pred  	%p3, %p1, %p2;
	@%p3 bra 	$L__BB0_7;
	mul.lo.s32 	%r4, %r41, %r25;
	and.b32  	%r5, %r41, 3;
	setp.lt.u32 	%p4, %r41, 4;
	mov.b32 	%r43, 0;
	@%p4 bra 	$L__BB0_4;
	and.b32  	%r43, %r41, 2147483644;
	neg.s32 	%r42, %r43;
	shl.b32 	%r8, %r25, 2;
	mul.wide.s32 	%rd7, %r25, 4;
	mov.u32 	%r40, %r4;
$L__BB0_3:
	mul.wide.s32 	%rd3, %r40, 4;
	add.s64 	%rd4, %rd1, %rd3;
	ld.global.u32 	%r32, [%rd4];
	mul.wide.s32 	%rd5, %r41, 4;
	add.s64 	%rd6, %rd1, %rd5;
	st.global.u32 	[%rd6], %r32;
	mov.b32 	%r33, 0;
	st.global.u32 	[%rd4], %r33;
	ld.global.u32 	%r34, [%rd4+4];
	add.s64 	%rd8, %rd6, %rd7;
	st.global.u32 	[%rd8], %r34;
	st.global.u32 	[%rd4+4], %r33;
	ld.global.u32 	%r35, [%rd4+8];
	add.s64 	%rd9, %rd8, %rd7;
	st.global.u32 	[%rd9], %r35;
	st.global.u32 	[%rd4+8], %r33;
	ld.global.u32 	%r36, [%rd4+12];
	add.s64 	%rd10, %rd9, %rd7;
	st.global.u32 	[%rd10], %r36;
	st.global.u32 	[%rd4+12], %r33;
	add.s32 	%r42, %r42, 4;
	add.s32 	%r41, %r41, %r8;
	add.s32 	%r40, %r40, 4;
	setp.ne.s32 	%p5, %r42, 0;
	@%p5 bra 	$L__BB0_3;
$L__BB0_4:
	setp.eq.s32 	%p6, %r5, 0;
	@%p6 bra 	$L__BB0_7;
	mad.lo.s32 	%r37, %r43, %r25, %r1;
	add.s32 	%r46, %r37, %r2;
	add.s32 	%r45, %r43, %r4;
	neg.s32 	%r44, %r5;
$L__BB0_6:
	.pragma "nounroll";
	mul.wide.s32 	%rd11, %r45, 4;
	add.s64 	%rd12, %rd1, %rd11;
	ld.global.u32 	%r38, [%rd12];
	mul.wide.s32 	%rd13, %r46, 4;
	add.s64 	%rd14, %rd1, %rd13;
	st.global.u32 	[%rd14], %r38;
	mov.b32 	%r39, 0;
	st.global.u32 	[%rd12], %r39;
	add.s32 	%r46, %r46, %r25;
	add.s32 	%r45, %r45, 1;
	add.s32 	%r44, %r44, 1;
	setp.ne.s32 	%p7, %r44, 0;
	@%p7 bra 	$L__BB0_6;
$L__BB0_7:
	ret;

}
	// .globl	_Z18per_element_kernelPii
.visible .entry _Z18per_element_kernelPii(
	.param .u64 .ptr .align 1 _Z18per_element_kernelPii_param_0,
	.param .u32 _Z18per_element_kernelPii_param_1
)
{
	.reg .pred 	%p<4>;
	.reg .b32 	%r<19>;
	.reg .b64 	%rd<7>;

	ld.param.u64 	%rd1, [_Z18per_element_kernelPii_param_0];
	ld.param.u32 	%r3, [_Z18per_element_kernelPii_param_1];
	mov.u32 	%r4, %ctaid.z;
	mov.u32 	%r5, %ntid.x;
	mov.u32 	%r6, %nctaid.x;
	mov.u32 	%r7, %nctaid.y;
	mov.u32 	%r8, %ctaid.y;
	mov.u32 	%r9, %ctaid.x;
	mov.u32 	%r10, %tid.x;
	mad.lo.s32 	%r11, %r7, %r4, %r8;
	mad.lo.s32 	%r12, %r11, %r6, %r9;
	mad.lo.s32 	%r13, %r12, %r5, %r10;
	div.s32 	%r2, %r13, %r3;
	mul.lo.s32 	%r14, %r2, %r3;
	sub.s32 	%r1, %r13, %r14;
	setp.ge.s32 	%p1, %r2, %r3;
	setp.le.s32 	%p2, %r2, %r1;
	or.pred  	%p3, %p1, %p2;
	@%p3 bra 	$L__BB1_2;
	cvta.to.global.u64 	%rd2, %rd1;
	mad.lo.s32 	%r15, %r2, %r3, %r1;
	mul.wide.s32 	%rd3, %r15, 4;
	add.s64 	%rd4, %rd2, %rd3;
	ld.global.u32 	%r16, [%rd4];
	mad.lo.s32 	%r17, %r1, %r3, %r2;
	mul.wide.s32 	%rd5, %r17, 4;
	add.s64 	%rd6, %rd2, %rd5;
	st.global.u32 	[%rd6], %r16;
	mov.b32 	%r18, 0;
	st.global.u32 	[%rd4], %r18;
$L__BB1_2:
	ret;

}
	// .globl	_Z21per_element_kernel_2DPii
.visible .entry _Z21per_element_kernel_2DPii(
	.param .u64 .ptr .align 1 _Z21per_element_kernel_2DPii_param_0,
	.param .u32 _Z21per_element_kernel_2DPii_param_1
)
{
	.reg .pred 	%p<4>;
	.reg .b32 	%r<19>;
	.reg .b64 	%rd<7>;

	ld.param.u64 	%rd1, [_Z21per_element_kernel_2DPii_param_0];
	ld.param.u32 	%r3, [_Z21per_element_kernel_2DPii_param_1];
	mov.u32 	%r4, %ctaid.y;
	mov.u32 	%r5, %ntid.x;
	mov.u32 	%r6, %ntid.y;
	mov.u32 	%r7, %nctaid.x;
	mov.u32 	%r8, %ctaid.x;
	mov.u32 	%r9, %tid.y;
	mov.u32 	%r10, %tid.x;
	mad.lo.s32 	%r11, %r7, %r4, %r8;
	mad.lo.s32 	%r12, %r11, %r6, %r9;
	mad.lo.s32 	%r13, %r12, %r5, %r10;
	div.s32 	%r2, %r13, %r3;
	mul.lo.s32 	%r14, %r2, %r3;
	sub.s32 	%r1, %r13, %r14;
	setp.ge.s32 	%p1, %r2, %r3;
	setp.le.s32 	%p2, %r2, %r1;
	or.pred  	%p3, %p1, %p2;
	@%p3 bra 	$L__BB2_2;
	cvta.to.global.u64 	%rd2, %rd1;
	mad.lo.s32 	%r15, %r2, %r3, %r1;
	mul.wide.s32 	%rd3, %r15, 4;
	add.s64 	%rd4, %rd2, %rd3;
	ld.global.u32 	%r16, [%rd4];
	mad.lo.s32 	%r17, %r1, %r3, %r2;
	mul.wide.s32 	%rd5, %r17, 4;
	add.s64 	%rd6, %rd2, %rd5;
	st.global.u32 	[%rd6], %r16;
	mov.b32 	%r18, 0;
	st.global.u32 	[%rd4], %r18;
$L__BB2_2:
	ret;

}


// ===== COMPILED SASS (sm_100) =====

	.target	sm_100

	.elftype	@"ET_EXEC"


//--------------------- .note.nv.tkinfo           --------------------------
	.section	.note.nv.tkinfo,"",@"SHT_NOTE"
	.sectionflags	@"SHF_NOTE_NV_TKINFO"
	.tkinfo
        /*0018*/ 	.word	0x00000002
        /*0030*/ 	.string	""
        /*0030*/ 	.string	"ptxas"
        /*0030*/ 	.string	"Cuda compilation tools, release 13.0, V13.0.88"
        /*0030*/ 	.string	"Build cuda_13.0.r13.0/compiler.36424714_0"
        /*0030*/ 	.string	"-arch sm_100 -m 64 "



//--------------------- .note.nv.cuinfo           --------------------------
	.section	.note.nv.cuinfo,"",@"SHT_NOTE"
	.sectionflags	@"SHF_NOTE_NV_CUINFO"
        /*0018*/ 	.short	0x0002
        /*001a*/ 	.short	0x0064
        /*001c*/ 	.short	0x0082
	.zero		2


//--------------------- .nv.info                  --------------------------
	.section	.nv.info,"",@"SHT_CUDA_INFO"
	.align	4


	//----- nvinfo : EIATTR_REGCOUNT
	.align		4
        /*0000*/ 	.byte	0x04, 0x2f
        /*0002*/ 	.short	(.L_1 - .L_0)
	.align		4
.L_0:
        /*0004*/ 	.word	index@(_Z14per_row_kernelPii)
        /*0008*/ 	.word	0x00000020


	//----- nvinfo : EIATTR_FRAME_SIZE
	.align		4
.L_1:
        /*000c*/ 	.byte	0x04, 0x11
        /*000e*/ 	.short	(.L_3 - .L_2)
	.align		4
.L_2:
        /*0010*/ 	.word	index@(_Z14per_row_kernelPii)
        /*0014*/ 	.word	0x00000000


	//----- nvinfo : EIATTR_REGCOUNT
	.align		4
.L_3:
        /*0018*/ 	.byte	0x04, 0x2f
        /*001a*/ 	.short	(.L_5 - .L_4)
	.align		4
.L_4:
        /*001c*/ 	.word	index@(_Z18per_element_kernelPii)
        /*0020*/ 	.word	0x0000000c


	//----- nvinfo : EIATTR_FRAME_SIZE
	.align		4
.L_5:
        /*0024*/ 	.byte	0x04, 0x11
        /*0026*/ 	.short	(.L_7 - .L_6)
	.align		4
.L_6:
        /*0028*/ 	.word	index@(_Z18per_element_kernelPii)
        /*002c*/ 	.word	0x00000000


	//----- nvinfo : EIATTR_REGCOUNT
	.align		4
.L_7:
        /*0030*/ 	.byte	0x04, 0x2f
        /*0032*/ 	.short	(.L_9 - .L_8)
	.align		4
.L_8:
        /*0034*/ 	.word	index@(_Z21per_element_kernel_2DPii)
        /*0038*/ 	.word	0x0000000c


	//----- nvinfo : EIATTR_FRAME_SIZE
	.align		4
.L_9:
        /*003c*/ 	.byte	0x04, 0x11
        /*003e*/ 	.short	(.L_11 - .L_10)
	.align		4
.L_10:
        /*0040*/ 	.word	index@(_Z21per_element_kernel_2DPii)
        /*0044*/ 	.word	0x00000000


	//----- nvinfo : EIATTR_MIN_STACK_SIZE
	.align		4
.L_11:
        /*0048*/ 	.byte	0x04, 0x12
        /*004a*/ 	.short	(.L_13 - .L_12)
	.align		4
.L_12:
        /*004c*/ 	.word	index@(_Z21per_element_kernel_2DPii)
        /*0050*/ 	.word	0x00000000


	//----- nvinfo : EIATTR_MIN_STACK_SIZE
	.align		4
.L_13:
        /*0054*/ 	.byte	0x04, 0x12
        /*0056*/ 	.short	(.L_15 - .L_14)
	.align		4
.L_14:
        /*0058*/ 	.word	index@(_Z18per_element_kernelPii)
        /*005c*/ 	.word	0x00000000


	//----- nvinfo : EIATTR_MIN_STACK_SIZE
	.align		4
.L_15:
        /*0060*/ 	.byte	0x04, 0x12
        /*0062*/ 	.short	(.L_17 - .L_16)
	.align		4
.L_16:
        /*0064*/ 	.word	index@(_Z14per_row_kernelPii)
        /*0068*/ 	.word	0x00000000
.L_17:


//--------------------- .nv.compat                --------------------------
	.section	.nv.compat,"",@"SHT_CUDA_COMPAT_INFO"
	.align	4
        /*0000*/ 	.byte	0x02, 0x09, 0x00, 0x00, 0x02, 0x02, 0x01, 0x00, 0x02, 0x05, 0x05, 0x00, 0x03, 0x07, 0x01, 0x01
        /*0010*/ 	.byte	0x02, 0x03, 0x00, 0x00, 0x02, 0x06, 0x01, 0x00, 0x04, 0x0b, 0x08, 0x00, 0x09, 0x00, 0x00, 0x00
        /*0020*/ 	.byte	0x00, 0x00, 0x00, 0x00


//--------------------- .nv.info._Z21per_element_kernel_2DPii --------------------------
	.section	.nv.info._Z21per_element_kernel_2DPii,"",@"SHT_CUDA_INFO"
	.sectionflags	@""
	.align	4


	//----- nvinfo : EIATTR_CUDA_API_VERSION
	.align		4
        /*0000*/ 	.byte	0x04, 0x37
        /*0002*/ 	.short	(.L_19 - .L_18)
.L_18:
        /*0004*/ 	.word	0x00000082


	//----- nvinfo : EIATTR_KPARAM_INFO
	.align		4
.L_19:
        /*0008*/ 	.byte	0x04, 0x17
        /*000a*/ 	.short	(.L_21 - .L_20)
.L_20:
        /*000c*/ 	.word	0x00000000
        /*0010*/ 	.short	0x0001
        /*0012*/ 	.short	0x0008
        /*0014*/ 	.byte	0x00, 0xf0, 0x11, 0x00


	//----- nvinfo : EIATTR_KPARAM_INFO
	.align		4
.L_21:
        /*0018*/ 	.byte	0x04, 0x17
        /*001a*/ 	.short	(.L_23 - .L_22)
.L_22:
        /*001c*/ 	.word	0x00000000
        /*0020*/ 	.short	0x0000
        /*0022*/ 	.short	0x0000
        /*0024*/ 	.byte	0x00, 0xf5, 0x21, 0x00


	//----- nvinfo : EIATTR_SPARSE_MMA_MASK
	.align		4
.L_23:
        /*0028*/ 	.byte	0x03, 0x50
        /*002a*/ 	.short	0x0000


	//----- nvinfo : EIATTR_MAXREG_COUNT
	.align		4
        /*002c*/ 	.byte	0x03, 0x1b
        /*002e*/ 	.short	0x00ff


	//----- nvinfo : EIATTR_MERCURY_ISA_VERSION
	.align		4
        /*0030*/ 	.byte	0x03, 0x5f
        /*0032*/ 	.short	0x0101


	//----- nvinfo : EIATTR_VRC_CTA_INIT_COUNT
	.align		4
        /*0034*/ 	.byte	0x02, 0x4a
	.zero		1
	.zero		1


	//----- nvinfo : EIATTR_EXIT_INSTR_OFFSETS
	.align		4
        /*0038*/ 	.byte	0x04, 0x1c
        /*003a*/ 	.short	(.L_25 - .L_24)


	//   ....[0]....
.L_24:
        /*003c*/ 	.word	0x000002a0


	//   ....[1]....
        /*0040*/ 	.word	0x00000340


	//----- nvinfo : EIATTR_CBANK_PARAM_SIZE
	.align		4
.L_25:
        /*0044*/ 	.byte	0x03, 0x19
        /*0046*/ 	.short	0x000c


	//----- nvinfo : EIATTR_PARAM_CBANK
	.align		4
        /*0048*/ 	.byte	0x04, 0x0a
        /*004a*/ 	.short	(.L_27 - .L_26)
	.align		4
.L_26:
        /*004c*/ 	.word	index@(.nv.constant0._Z21per_element_kernel_2DPii)
        /*0050*/ 	.short	0x0380
        /*0052*/ 	.short	0x000c


	//----- nvinfo : EIATTR_SW_WAR
	.align		4
.L_27:
        /*0054*/ 	.byte	0x04, 0x36
        /*0056*/ 	.short	(.L_29 - .L_28)
.L_28:
        /*0058*/ 	.word	0x00000008
.L_29:


//--------------------- .nv.info._Z18per_element_kernelPii --------------------------
	.section	.nv.info._Z18per_element_kernelPii,"",@"SHT_CUDA_INFO"
	.sectionflags	@""
	.align	4


	//----- nvinfo : EIATTR_CUDA_API_VERSION
	.align		4
        /*0000*/ 	.byte	0x04, 0x37
        /*0002*/ 	.short	(.L_31 - .L_30)
.L_30:
        /*0004*/ 	.word	0x00000082


	//----- nvinfo : EIATTR_KPARAM_INFO
	.align		4
.L_31:
        /*0008*/ 	.byte	0x04, 0x17
        /*000a*/ 	.short	(.L_33 - .L_32)
.L_32:
        /*000c*/ 	.word	0x00000000
        /*0010*/ 	.short	0x0001
        /*0012*/ 	.short	0x0008
        /*0014*/ 	.byte	0x00, 0xf0, 0x11, 0x00


	//----- nvinfo : EIATTR_KPARAM_INFO
	.align		4
.L_33:
        /*0018*/ 	.byte	0x04, 0x17
        /*001a*/ 	.short	(.L_35 - .L_34)
.L_34:
        /*001c*/ 	.word	0x00000000
        /*0020*/ 	.short	0x0000
        /*0022*/ 	.short	0x0000
        /*0024*/ 	.byte	0x00, 0xf5, 0x21, 0x00


	//----- nvinfo : EIATTR_SPARSE_MMA_MASK
	.align		4
.L_35:
        /*0028*/ 	.byte	0x03, 0x50
        /*002a*/ 	.short	0x0000


	//----- nvinfo : EIATTR_MAXREG_COUNT
	.align		4
        /*002c*/ 	.byte	0x03, 0x1b
        /*002e*/ 	.short	0x00ff


	//----- nvinfo : EIATTR_MERCURY_ISA_VERSION
	.align		4
        /*0030*/ 	.byte	0x03, 0x5f
        /*0032*/ 	.short	0x0101


	//----- nvinfo : EIATTR_VRC_CTA_INIT_COUNT
	.align		4
        /*0034*/ 	.byte	0x02, 0x4a
	.zero		1
	.zero		1


	//----- nvinfo : EIATTR_EXIT_INSTR_OFFSETS
	.align		4
        /*0038*/ 	.byte	0x04, 0x1c
        /*003a*/ 	.short	(.L_37 - .L_36)


	//   ....[0]....
.L_36:
        /*003c*/ 	.word	0x000002a0


	//   ....[1]....
        /*0040*/ 	.word	0x00000340


	//----- nvinfo : EIATTR_CBANK_PARAM_SIZE
	.align		4
.L_37:
        /*0044*/ 	.byte	0x03, 0x19
        /*0046*/ 	.short	0x000c


	//----- nvinfo : EIATTR_PARAM_CBANK
	.align		4
        /*0048*/ 	.byte	0x04, 0x0a
        /*004a*/ 	.short	(.L_39 - .L_38)
	.align		4
.L_38:
        /*004c*/ 	.word	index@(.nv.constant0._Z18per_element_kernelPii)
        /*0050*/ 	.short	0x0380
        /*0052*/ 	.short	0x000c


	//----- nvinfo : EIATTR_SW_WAR
	.align		4
.L_39:
        /*0054*/ 	.byte	0x04, 0x36
        /*0056*/ 	.short	(.L_41 - .L_40)
.L_40:
        /*0058*/ 	.word	0x00000008
.L_41:


//--------------------- .nv.info._Z14per_row_kernelPii --------------------------
	.section	.nv.info._Z14per_row_kernelPii,"",@"SHT_CUDA_INFO"
	.sectionflags	@""
	.align	4


	//----- nvinfo : EIATTR_CUDA_API_VERSION
	.align		4
        /*0000*/ 	.byte	0x04, 0x37
        /*0002*/ 	.short	(.L_43 - .L_42)
.L_42:
        /*0004*/ 	.word	0x00000082


	//----- nvinfo : EIATTR_KPARAM_INFO
	.align		4
.L_43:
        /*0008*/ 	.byte	0x04, 0x17
        /*000a*/ 	.short	(.L_45 - .L_44)
.L_44:
        /*000c*/ 	.word	0x00000000
        /*0010*/ 	.short	0x0001
        /*0012*/ 	.short	0x0008
        /*0014*/ 	.byte	0x00, 0xf0, 0x11, 0x00


	//----- nvinfo : EIATTR_KPARAM_INFO
	.align		4
.L_45:
        /*0018*/ 	.byte	0x04, 0x17
        /*001a*/ 	.short	(.L_47 - .L_46)
.L_46:
        /*001c*/ 	.word	0x00000000
        /*0020*/ 	.short	0x0000
        /*0022*/ 	.short	0x0000
        /*0024*/ 	.byte	0x00, 0xf5, 0x21, 0x00


	//----- nvinfo : EIATTR_SPARSE_MMA_MASK
	.align		4
.L_47:
        /*0028*/ 	.byte	0x03, 0x50
        /*002a*/ 	.short	0x0000


	//----- nvinfo : EIATTR_MAXREG_COUNT
	.align		4
        /*002c*/ 	.byte	0x03, 0x1b
        /*002e*/ 	.short	0x00ff


	//----- nvinfo : EIATTR_MERCURY_ISA_VERSION
	.align		4
        /*0030*/ 	.byte	0x03, 0x5f
        /*0032*/ 	.short	0x0101


	//----- nvinfo : EIATTR_VRC_CTA_INIT_COUNT
	.align		4
        /*0034*/ 	.byte	0x02, 0x4a
	.zero		1
	.zero		1


	//----- nvinfo : EIATTR_EXIT_INSTR_OFFSETS
	.align		4
        /*0038*/ 	.byte	0x04, 0x1c
        /*003a*/ 	.short	(.L_49 - .L_48)


	//   ....[0]....
.L_48:
        /*003c*/ 	.word	0x000000c0


	//   ....[1]....
        /*0040*/ 	.word	0x00000310


	//   ....[2]....
        /*0044*/ 	.word	0x00000410


	//----- nvinfo : EIATTR_CRS_STACK_SIZE
	.align		4
.L_49:
        /*0048*/ 	.byte	0x04, 0x1e
        /*004a*/ 	.short	(.L_51 - .L_50)
.L_50:
        /*004c*/ 	.word	0x00000000


	//----- nvinfo : EIATTR_CBANK_PARAM_SIZE
	.align		4
.L_51:
        /*0050*/ 	.byte	0x03, 0x19
        /*0052*/ 	.short	0x000c


	//----- nvinfo : EIATTR_PARAM_CBANK
	.align		4
        /*0054*/ 	.byte	0x04, 0x0a
        /*0056*/ 	.short	(.L_53 - .L_52)
	.align		4
.L_52:
        /*0058*/ 	.word	index@(.nv.constant0._Z14per_row_kernelPii)
        /*005c*/ 	.short	0x0380
        /*005e*/ 	.short	0x000c


	//----- nvinfo : EIATTR_SW_WAR
	.align		4
.L_53:
        /*0060*/ 	.byte	0x04, 0x36
        /*0062*/ 	.short	(.L_55 - .L_54)
.L_54:
        /*0064*/ 	.word	0x00000008
.L_55:


//--------------------- .nv.callgraph             --------------------------
	.section	.nv.callgraph,"",@"SHT_CUDA_CALLGRAPH"
	.align	4
	.sectionentsize	8
	.align		4
        /*0000*/ 	.word	0x00000000
	.align		4
        /*0004*/ 	.word	0xffffffff
	.align		4
        /*0008*/ 	.word	0x00000000
	.align		4
        /*000c*/ 	.word	0xfffffffe
	.align		4
        /*0010*/ 	.word	0x00000000
	.align		4
        /*0014*/ 	.word	0xfffffffd
	.align		4
        /*0018*/ 	.word	0x00000000
	.align		4
        /*001c*/ 	.word	0xfffffffc


//--------------------- .text._Z21per_element_kernel_2DPii --------------------------
	.section	.text._Z21per_element_kernel_2DPii,"ax",@progbits
	.align	128
        .global         _Z21per_element_kernel_2DPii
        .type           _Z21per_element_kernel_2DPii,@function
        .size           _Z21per_element_kernel_2DPii,(.L_x_7 - _Z21per_element_kernel_2DPii)
        .other          _Z21per_element_kernel_2DPii,@"STO_CUDA_ENTRY STV_DEFAULT"
_Z21per_element_kernel_2DPii:
.text._Z21per_element_kernel_2DPii:
[----:B------:R-:W-:Y:S08]  /*0000*/  LDC R1, c[0x0][0x37c] ;  /* 0x0000df00ff017b82 */ /* 0x000ff00000000800 */
[----:B------:R-:W0:Y:S01]  /*0010*/  LDC R0, c[0x0][0x388] ;  /* 0x0000e200ff007b82 */ /* 0x000e220000000800 */
[----:B------:R-:W1:Y:S01]  /*0020*/  S2R R5, SR_CTAID.X ;  /* 0x0000000000057919 */ /* 0x000e620000002500 */
[----:B------:R-:W2:Y:S01]  /*0030*/  LDCU UR5, c[0x0][0x360] ;  /* 0x00006c00ff0577ac */ /* 0x000ea20008000800 */
[----:B------:R-:W3:Y:S01]  /*0040*/  S2R R7, SR_TID.Y ;  /* 0x0000000000077919 */ /* 0x000ee20000002200 */
[----:B------:R-:W3:Y:S04]  /*0050*/  LDCU UR6, c[0x0][0x364] ;  /* 0x00006c80ff0677ac */ /* 0x000ee80008000800 */
[----:B------:R-:W1:Y:S01]  /*0060*/  S2UR UR4, SR_CTAID.Y ;  /* 0x00000000000479c3 */ /* 0x000e620000002600 */
[----:B------:R-:W2:Y:S07]  /*0070*/  S2R R9, SR_TID.X ;  /* 0x0000000000097919 */ /* 0x000eae0000002100 */
[----:B------:R-:W1:Y:S01]  /*0080*/  LDC R2, c[0x0][0x370] ;  /* 0x0000dc00ff027b82 */ /* 0x000e620000000800 */
[----:B0-----:R-:W-:-:S04]  /*0090*/  IABS R6, R0 ;  /* 0x0000000000067213 */ /* 0x001fc80000000000 */
[----:B------:R-:W0:Y:S01]  /*00a0*/  I2F.RP R4, R6 ;  /* 0x0000000600047306 */ /* 0x000e220000209400 */
[----:B-1----:R-:W-:-:S07]  /*00b0*/  IMAD R2, R2, UR4, R5 ;  /* 0x0000000402027c24 */ /* 0x002fce000f8e0205 */
[----:B0-----:R-:W0:Y:S01]  /*00c0*/  MUFU.RCP R4, R4 ;  /* 0x0000000400047308 */ /* 0x001e220000001000 */
[----:B---3--:R-:W-:-:S04]  /*00d0*/  IMAD R2, R2, UR6, R7 ;  /* 0x0000000602027c24 */ /* 0x008fc8000f8e0207 */
[----:B--2---:R-:W-:Y:S02]  /*00e0*/  IMAD R5, R2, UR5, R9 ;  /* 0x0000000502057c24 */ /* 0x004fe4000f8e0209 */
[----:B------:R-:W-:Y:S01]  /*00f0*/  IMAD.MOV.U32 R2, RZ, RZ, RZ ;  /* 0x000000ffff027224 */ /* 0x000fe200078e00ff */
[----:B0-----:R-:W-:-:S06]  /*0100*/  IADD3 R3, PT, PT, R4, 0xffffffe, RZ ;  /* 0x0ffffffe04037810 */ /* 0x001fcc0007ffe0ff */
[----:B------:R-:W0:Y:S02]  /*0110*/  F2I.FTZ.U32.TRUNC.NTZ R3, R3 ;  /* 0x0000000300037305 */ /* 0x000e24000021f000 */
[----:B0-----:R-:W-:-:S05]  /*0120*/  IMAD.MOV R4, RZ, RZ, -R3 ;  /* 0x000000ffff047224 */ /* 0x001fca00078e0a03 */
[----:B------:R-:W-:Y:S02]  /*0130*/  MOV R7, R4 ;  /* 0x0000000400077202 */ /* 0x000fe40000000f00 */
[----:B------:R-:W-:-:S03]  /*0140*/  IABS R4, R5 ;  /* 0x0000000500047213 */ /* 0x000fc60000000000 */
[----:B------:R-:W-:-:S04]  /*0150*/  IMAD R7, R7, R6, RZ ;  /* 0x0000000607077224 */ /* 0x000fc800078e02ff */
[----:B------:R-:W-:Y:S01]  /*0160*/  IMAD.HI.U32 R2, R3, R7, R2 ;  /* 0x0000000703027227 */ /* 0x000fe200078e0002 */
[----:B------:R-:W-:-:S05]  /*0170*/  MOV R7, R4 ;  /* 0x0000000400077202 */ /* 0x000fca0000000f00 */
[----:B------:R-:W-:-:S04]  /*0180*/  IMAD.HI.U32 R2, R2, R7, RZ ;  /* 0x0000000702027227 */ /* 0x000fc800078e00ff */
[----:B------:R-:W-:-:S04]  /*0190*/  IMAD.MOV R3, RZ, RZ, -R2 ;  /* 0x000000ffff037224 */ /* 0x000fc800078e0a02 */
[----:B------:R-:W-:-:S05]  /*01a0*/  IMAD R3, R6, R3, R7 ;  /* 0x0000000306037224 */ /* 0x000fca00078e0207 */
[----:B------:R-:W-:-:S13]  /*01b0*/  ISETP.GT.U32.AND P2, PT, R6, R3, PT ;  /* 0x000000030600720c */ /* 0x000fda0003f44070 */
[-C--:B------:R-:W-:Y:S01]  /*01c0*/  @!P2 IADD3 R3, PT, PT, R3, -R6.reuse, RZ ;  /* 0x800000060303a210 */ /* 0x080fe20007ffe0ff */
[----:B------:R-:W-:Y:S01]  /*01d0*/  @!P2 VIADD R2, R2, 0x1 ;  /* 0x000000010202a836 */ /* 0x000fe20000000000 */
[----:B------:R-:W-:Y:S02]  /*01e0*/  ISETP.NE.AND P2, PT, R0, RZ, PT ;  /* 0x000000ff0000720c */ /* 0x000fe40003f45270 */
[----:B------:R-:W-:Y:S02]  /*01f0*/  ISETP.GE.U32.AND P0, PT, R3, R6, PT ;  /* 0x000000060300720c */ /* 0x000fe40003f06070 */
[----:B------:R-:W-:-:S04]  /*0200*/  LOP3.LUT R3, R5, R0, RZ, 0x3c, !PT ;  /* 0x0000000005037212 */ /* 0x000fc800078e3cff */
[----:B------:R-:W-:-:S07]  /*0210*/  ISETP.GE.AND P1, PT, R3, RZ, PT ;  /* 0x000000ff0300720c */ /* 0x000fce0003f26270 */
[----:B------:R-:W-:-:S05]  /*0220*/  @P0 IADD3 R2, PT, PT, R2, 0x1, RZ ;  /* 0x0000000102020810 */ /* 0x000fca0007ffe0ff */
[----:B------:R-:W-:-:S05]  /*0230*/  IMAD.MOV.U32 R9, RZ, RZ, R2 ;  /* 0x000000ffff097224 */ /* 0x000fca00078e0002 */
[----:B------:R-:W-:Y:S02]  /*0240*/  @!P1 IADD3 R9, PT, PT, -R9, RZ, RZ ;  /* 0x000000ff09099210 */ /* 0x000fe40007ffe1ff */
[----:B------:R-:W-:-:S04]  /*0250*/  @!P2 LOP3.LUT R9, RZ, R0, RZ, 0x33, !PT ;  /* 0x00000000ff09a212 */ /* 0x000fc800078e33ff */
[----:B------:R-:W-:-:S05]  /*0260*/  IADD3 R2, PT, PT, -R9, RZ, RZ ;  /* 0x000000ff09027210 */ /* 0x000fca0007ffe1ff */
[----:B------:R-:W-:-:S05]  /*0270*/  IMAD R6, R0, R2, R5 ;  /* 0x0000000200067224 */ /* 0x000fca00078e0205 */
[----:B------:R-:W-:-:S04]  /*0280*/  ISETP.GT.AND P0, PT, R9, R6, PT ;  /* 0x000000060900720c */ /* 0x000fc80003f04270 */
[----:B------:R-:W-:-:S13]  /*0290*/  ISETP.GE.OR P0, PT, R9, R0, !P0 ;  /* 0x000000000900720c */ /* 0x000fda0004706670 */
[----:B------:R-:W-:Y:S05]  /*02a0*/  @P0 EXIT ;  /* 0x000000000000094d */ /* 0x000fea0003800000 */
[----:B------:R-:W0:Y:S01]  /*02b0*/  LDC.64 R4, c[0x0][0x380] ;  /* 0x0000e000ff047b82 */ /* 0x000e220000000a00 */
[----:B------:R-:W1:Y:S01]  /*02c0*/  LDCU.64 UR4, c[0x0][0x358] ;  /* 0x00006b00ff0477ac */ /* 0x000e620008000a00 */
[----:B------:R-:W-:-:S04]  /*02d0*/  IMAD R3, R9, R0, R6 ;  /* 0x0000000009037224 */ /* 0x000fc800078e0206 */
[----:B0-----:R-:W-:-:S05]  /*02e0*/  IMAD.WIDE R2, R3, 0x4, R4 ;  /* 0x0000000403027825 */ /* 0x001fca00078e0204 */
[----:B-1----:R-:W2:Y:S01]  /*02f0*/  LDG.E R7, desc[UR4][R2.64] ;  /* 0x0000000402077981 */ /* 0x002ea2000c1e1900 */
[----:B------:R-:W-:-:S04]  /*0300*/  IMAD R9, R6, R0, R9 ;  /* 0x0000000006097224 */ /* 0x000fc800078e0209 */
[----:B------:R-:W-:-:S05]  /*0310*/  IMAD.WIDE R4, R9, 0x4, R4 ;  /* 0x0000000409047825 */ /* 0x000fca00078e0204 */
[----:B--2---:R-:W-:Y:S04]  /*0320*/  STG.E desc[UR4][R4.64], R7 ;  /* 0x0000000704007986 */ /* 0x004fe8000c101904 */
[----:B------:R-:W-:Y:S01]  /*0330*/  STG.E desc[UR4][R2.64], RZ ;  /* 0x000000ff02007986 */ /* 0x000fe2000c101904 */
[----:B------:R-:W-:Y:S05]  /*0340*/  EXIT ;  /* 0x000000000000794d */ /* 0x000fea0003800000 */
.L_x_0:
[----:B------:R-:W-:-:S00]  /*0350*/  BRA `(.L_x_0) ;  /* 0xfffffffc00fc7947 */ /* 0x000fc0000383ffff */
[----:B------:R-:W-:-:S00]  /*0360*/  NOP ;  /* 0x0000000000007918 */ /* 0x000fc00000000000 */
        /* <DEDUP_REMOVED lines=9> */
.L_x_7:


//--------------------- .text._Z18per_element_kernelPii --------------------------
	.section	.text._Z18per_element_kernelPii,"ax",@progbits
	.align	128
        .global         _Z18per_element_kernelPii
        .type           _Z18per_element_kernelPii,@function
        .size           _Z18per_element_kernelPii,(.L_x_8 - _Z18per_element_kernelPii)
        .other          _Z18per_element_kernelPii,@"STO_CUDA_ENTRY STV_DEFAULT"
_Z18per_element_kernelPii:
.text._Z18per_element_kernelPii:
[----:B------:R-:W-:Y:S08]  /*0000*/  LDC R1, c[0x0][0x37c] ;  /* 0x0000df00ff017b82 */ /* 0x000ff00000000800 */
[----:B------:R-:W0:Y:S01]  /*0010*/  LDC R0, c[0x0][0x388] ;  /* 0x0000e200ff007b82 */ /* 0x000e220000000800 */
[----:B------:R-:W1:Y:S01]  /*0020*/  S2R R5, SR_CTAID.Y ;  /* 0x0000000000057919 */ /* 0x000e620000002600 */
[----:B------:R-:W2:Y:S01]  /*0030*/  LDCU UR5, c[0x0][0x360] ;  /* 0x00006c00ff0577ac */ /* 0x000ea20008000800 */
[----:B------:R-:W3:Y:S01]  /*0040*/  S2R R7, SR_CTAID.X ;  /* 0x0000000000077919 */ /* 0x000ee20000002500 */
[----:B------:R-:W3:Y:S04]  /*0050*/  LDCU UR6, c[0x0][0x370] ;  /* 0x00006e00ff0677ac */ /* 0x000ee80008000800 */
[----:B------:R-:W1:Y:S01]  /*0060*/  S2UR UR4, SR_CTAID.Z ;  /* 0x00000000000479c3 */ /* 0x000e620000002700 */
        /* <DEDUP_REMOVED lines=46> */
.L_x_1:
        /* <DEDUP_REMOVED lines=11> */
.L_x_8:


//--------------------- .text._Z14per_row_kernelPii --------------------------
	.section	.text._Z14per_row_kernelPii,"ax",@progbits
	.align	128
        .global         _Z14per_row_kernelPii
        .type           _Z14per_row_kernelPii,@function
        .size           _Z14per_row_kernelPii,(.L_x_9 - _Z14per_row_kernelPii)
        .other          _Z14per_row_kernelPii,@"STO_CUDA_ENTRY STV_DEFAULT"
_Z14per_row_kernelPii:
.text._Z14per_row_kernelPii:
[----:B------:R-:W-:Y:S01]  /*0000*/  LDC R1, c[0x0][0x37c] ;  /* 0x0000df00ff017b82 */ /* 0x000fe20000000800 */
[----:B------:R-:W0:Y:S01]  /*0010*/  S2R R8, SR_TID.X ;  /* 0x0000000000087919 */ /* 0x000e220000002100 */
[----:B------:R-:W1:Y:S06]  /*0020*/  LDCU UR4, c[0x0][0x364] ;  /* 0x00006c80ff0477ac */ /* 0x000e6c0008000800 */
[----:B------:R-:W0:Y:S01]  /*0030*/  S2UR UR5, SR_CTAID.X ;  /* 0x00000000000579c3 */ /* 0x000e220000002500 */
[----:B------:R-:W2:Y:S07]  /*0040*/  S2R R7, SR_TID.Y ;  /* 0x0000000000077919 */ /* 0x000eae0000002200 */
[----:B------:R-:W0:Y:S08]  /*0050*/  LDC R3, c[0x0][0x360] ;  /* 0x0000d800ff037b82 */ /* 0x000e300000000800 */
[----:B------:R-:W3:Y:S01]  /*0060*/  LDC R0, c[0x0][0x388] ;  /* 0x0000e200ff007b82 */ /* 0x000ee20000000800 */
[----:B0-----:R-:W-:-:S04]  /*0070*/  IMAD R8, R3, UR5, R8 ;  /* 0x0000000503087c24 */ /* 0x001fc8000f8e0208 */
[----:B-1----:R-:W-:-:S05]  /*0080*/  IMAD R8, R8, UR4, RZ ;  /* 0x0000000408087c24 */ /* 0x002fca000f8e02ff */
[----:B--2---:R-:W-:-:S04]  /*0090*/  IADD3 R3, PT, PT, R8, R7, RZ ;  /* 0x0000000708037210 */ /* 0x004fc80007ffe0ff */
[----:B------:R-:W-:-:S04]  /*00a0*/  ISETP.GE.AND P0, PT, R3, 0x1, PT ;  /* 0x000000010300780c */ /* 0x000fc80003f06270 */
[----:B---3--:R-:W-:-:S13]  /*00b0*/  ISETP.GE.OR P0, PT, R3, R0, !P0 ;  /* 0x000000000300720c */ /* 0x008fda0004706670 */
[----:B------:R-:W-:Y:S05]  /*00c0*/  @P0 EXIT ;  /* 0x000000000000094d */ /* 0x000fea0003800000 */
[----:B------:R-:W-:Y:S01]  /*00d0*/  IMAD.MOV.U32 R9, RZ, RZ, R3 ;  /* 0x000000ffff097224 */ /* 0x000fe200078e0003 */
[----:B------:R-:W0:Y:S01]  /*00e0*/  LDCU.64 UR4, c[0x0][0x358] ;  /* 0x00006b00ff0477ac */ /* 0x000e220008000a00 */
[----:B------:R-:W-:Y:S01]  /*00f0*/  BSSY.RECONVERGENT B0, `(.L_x_2) ;  /* 0x0000021000007945 */ /* 0x000fe20003800200 */
[----:B------:R-:W-:Y:S02]  /*0100*/  HFMA2 R18, -RZ, RZ, 0, 0 ;  /* 0x00000000ff127431 */ /* 0x000fe400000001ff */
[C---:B------:R-:W-:Y:S01]  /*0110*/  IMAD R20, R9.reuse, R0, RZ ;  /* 0x0000000009147224 */ /* 0x040fe200078e02ff */
[C---:B------:R-:W-:Y:S02]  /*0120*/  ISETP.GE.U32.AND P1, PT, R9.reuse, 0x4, PT ;  /* 0x000000040900780c */ /* 0x040fe40003f26070 */
[----:B------:R-:W-:-:S04]  /*0130*/  LOP3.LUT R6, R9, 0x3, RZ, 0xc0, !PT ;  /* 0x0000000309067812 */ /* 0x000fc800078ec0ff */
[----:B------:R-:W-:-:S07]  /*0140*/  ISETP.NE.AND P0, PT, R6, RZ, PT ;  /* 0x000000ff0600720c */ /* 0x000fce0003f05270 */
[----:B0-----:R-:W-:Y:S06]  /*0150*/  @!P1 BRA `(.L_x_3) ;  /* 0x0000000000689947 */ /* 0x001fec0003800000 */
[----:B------:R-:W0:Y:S01]  /*0160*/  LDC.64 R2, c[0x0][0x380] ;  /* 0x0000e000ff027b82 */ /* 0x000e220000000a00 */
[----:B------:R-:W-:Y:S01]  /*0170*/  LOP3.LUT R18, R9, 0x7ffffffc, RZ, 0xc0, !PT ;  /* 0x7ffffffc09127812 */ /* 0x000fe200078ec0ff */
[----:B------:R-:W-:-:S03]  /*0180*/  IMAD.MOV.U32 R21, RZ, RZ, R20 ;  /* 0x000000ffff157224 */ /* 0x000fc600078e0014 */
[----:B------:R-:W-:-:S07]  /*0190*/  IADD3 R19, PT, PT, -R18, RZ, RZ ;  /* 0x000000ff12137210 */ /* 0x000fce0007ffe1ff */
.L_x_4:
[----:B01----:R-:W-:-:S05]  /*01a0*/  IMAD.WIDE R4, R21, 0x4, R2 ;  /* 0x0000000415047825 */ /* 0x003fca00078e0202 */
[----:B------:R-:W2:Y:S01]  /*01b0*/  LDG.E R23, desc[UR4][R4.64] ;  /* 0x0000000404177981 */ /* 0x000ea2000c1e1900 */
[----:B------:R-:W-:-:S05]  /*01c0*/  IMAD.WIDE R10, R9, 0x4, R2 ;  /* 0x00000004090a7825 */ /* 0x000fca00078e0202 */
[----:B--2---:R1:W-:Y:S04]  /*01d0*/  STG.E desc[UR4][R10.64], R23 ;  /* 0x000000170a007986 */ /* 0x0043e8000c101904 */
[----:B------:R-:W2:Y:S01]  /*01e0*/  LDG.E R25, desc[UR4][R4.64+0x4] ;  /* 0x0000040404197981 */ /* 0x000ea2000c1e1900 */
[----:B------:R-:W-:-:S03]  /*01f0*/  IMAD.WIDE R12, R0, 0x4, R10 ;  /* 0x00000004000c7825 */ /* 0x000fc600078e020a */
[----:B------:R1:W-:Y:S04]  /*0200*/  STG.E desc[UR4][R4.64], RZ ;  /* 0x000000ff04007986 */ /* 0x0003e8000c101904 */
[----:B--2---:R1:W-:Y:S04]  /*0210*/  STG.E desc[UR4][R12.64], R25 ;  /* 0x000000190c007986 */ /* 0x0043e8000c101904 */
[----:B------:R-:W2:Y:S01]  /*0220*/  LDG.E R27, desc[UR4][R4.64+0x8] ;  /* 0x00000804041b7981 */ /* 0x000ea2000c1e1900 */
[----:B------:R-:W-:-:S03]  /*0230*/  IMAD.WIDE R14, R0, 0x4, R12 ;  /* 0x00000004000e7825 */ /* 0x000fc600078e020c */
[----:B------:R1:W-:Y:S04]  /*0240*/  STG.E desc[UR4][R4.64+0x4], RZ ;  /* 0x000004ff04007986 */ /* 0x0003e8000c101904 */
[----:B--2---:R1:W-:Y:S04]  /*0250*/  STG.E desc[UR4][R14.64], R27 ;  /* 0x0000001b0e007986 */ /* 0x0043e8000c101904 */
[----:B------:R-:W2:Y:S01]  /*0260*/  LDG.E R29, desc[UR4][R4.64+0xc] ;  /* 0x00000c04041d7981 */ /* 0x000ea2000c1e1900 */
[----:B------:R-:W-:Y:S01]  /*0270*/  IMAD.WIDE R16, R0, 0x4, R14 ;  /* 0x0000000400107825 */ /* 0x000fe200078e020e */
[----:B------:R-:W-:-:S02]  /*0280*/  IADD3 R21, PT, PT, R21, 0x4, RZ ;  /* 0x0000000415157810 */ /* 0x000fc40007ffe0ff */
[----:B------:R1:W-:Y:S01]  /*0290*/  STG.E desc[UR4][R4.64+0x8], RZ ;  /* 0x000008ff04007986 */ /* 0x0003e2000c101904 */
[----:B------:R-:W-:Y:S01]  /*02a0*/  VIADD R19, R19, 0x4 ;  /* 0x0000000413137836 */ /* 0x000fe20000000000 */
[----:B------:R-:W-:-:S04]  /*02b0*/  LEA R9, R0, R9, 0x2 ;  /* 0x0000000900097211 */ /* 0x000fc800078e10ff */
[----:B------:R-:W-:Y:S01]  /*02c0*/  ISETP.NE.AND P1, PT, R19, RZ, PT ;  /* 0x000000ff1300720c */ /* 0x000fe20003f25270 */
[----:B--2---:R1:W-:Y:S04]  /*02d0*/  STG.E desc[UR4][R16.64], R29 ;  /* 0x0000001d10007986 */ /* 0x0043e8000c101904 */
[----:B------:R1:W-:Y:S08]  /*02e0*/  STG.E desc[UR4][R4.64+0xc], RZ ;  /* 0x00000cff04007986 */ /* 0x0003f0000c101904 */
[----:B------:R-:W-:Y:S05]  /*02f0*/  @P1 BRA `(.L_x_4) ;  /* 0xfffffffc00a81947 */ /* 0x000fea000383ffff */
.L_x_3:
[----:B------:R-:W-:Y:S05]  /*0300*/  BSYNC.RECONVERGENT B0 ;  /* 0x0000000000007941 */ /* 0x000fea0003800200 */
.L_x_2:
[----:B------:R-:W-:Y:S05]  /*0310*/  @!P0 EXIT ;  /* 0x000000000000894d */ /* 0x000fea0003800000 */
[----:B-1----:R-:W0:Y:S01]  /*0320*/  LDC.64 R10, c[0x0][0x380] ;  /* 0x0000e000ff0a7b82 */ /* 0x002e220000000a00 */
[----:B------:R-:W-:Y:S01]  /*0330*/  IMAD R7, R18, R0, R7 ;  /* 0x0000000012077224 */ /* 0x000fe200078e0207 */
[----:B------:R-:W-:Y:S01]  /*0340*/  IADD3 R6, PT, PT, -R6, RZ, RZ ;  /* 0x000000ff06067210 */ /* 0x000fe20007ffe1ff */
[----:B------:R-:W-:-:S03]  /*0350*/  IMAD.IADD R9, R20, 0x1, R18 ;  /* 0x0000000114097824 */ /* 0x000fc600078e0212 */
[----:B------:R-:W-:-:S07]  /*0360*/  IADD3 R7, PT, PT, R8, R7, RZ ;  /* 0x0000000708077210 */ /* 0x000fce0007ffe0ff */
.L_x_5:
[----:B01----:R-:W-:-:S05]  /*0370*/  IMAD.WIDE R2, R9, 0x4, R10 ;  /* 0x0000000409027825 */ /* 0x003fca00078e020a */
[----:B------:R-:W2:Y:S01]  /*0380*/  LDG.E R13, desc[UR4][R2.64] ;  /* 0x00000004020d7981 */ /* 0x000ea2000c1e1900 */
[C---:B------:R-:W-:Y:S01]  /*0390*/  IMAD.WIDE R4, R7.reuse, 0x4, R10 ;  /* 0x0000000407047825 */ /* 0x040fe200078e020a */
[----:B------:R-:W-:Y:S02]  /*03a0*/  IADD3 R7, PT, PT, R7, R0, RZ ;  /* 0x0000000007077210 */ /* 0x000fe40007ffe0ff */
[----:B------:R-:W-:Y:S01]  /*03b0*/  IADD3 R9, PT, PT, R9, 0x1, RZ ;  /* 0x0000000109097810 */ /* 0x000fe20007ffe0ff */
[----:B------:R-:W-:-:S05]  /*03c0*/  VIADD R6, R6, 0x1 ;  /* 0x0000000106067836 */ /* 0x000fca0000000000 */
[----:B------:R-:W-:Y:S01]  /*03d0*/  ISETP.NE.AND P0, PT, R6, RZ, PT ;  /* 0x000000ff0600720c */ /* 0x000fe20003f05270 */
[----:B--2---:R1:W-:Y:S04]  /*03e0*/  STG.E desc[UR4][R4.64], R13 ;  /* 0x0000000d04007986 */ /* 0x0043e8000c101904 */
[----:B------:R1:W-:Y:S08]  /*03f0*/  STG.E desc[UR4][R2.64], RZ ;  /* 0x000000ff02007986 */ /* 0x0003f0000c101904 */
[----:B------:R-:W-:Y:S05]  /*0400*/  @P0 BRA `(.L_x_5) ;  /* 0xfffffffc00d80947 */ /* 0x000fea000383ffff */
[----:B------:R-:W-:Y:S05]  /*0410*/  EXIT ;  /* 0x000000000000794d */ /* 0x000fea0003800000 */
.L_x_6:
        /* <DEDUP_REMOVED lines=14> */
.L_x_9:


//--------------------- .nv.shared.reserved.0     --------------------------
	.section	.nv.shared.reserved.0,"aw",@nobits
	.weak		__nv_reservedSMEM_offset_0_alias
	.size		__nv_reservedSMEM_offset_0_alias, 0, 64
	.other		__nv_reservedSMEM_offset_0_alias,@"STO_CUDA_RESERVED_SHARED STV_DEFAULT"
__nv_reservedSMEM_offset_0_alias:
	.zero		0
	.zero		64


//--------------------- .nv.constant0._Z21per_element_kernel_2DPii --------------------------
	.section	.nv.constant0._Z21per_element_kernel_2DPii,"a",@progbits
	.sectionflags	@""
	.align	4
.nv.constant0._Z21per_element_kernel_2DPii:
	.zero		908


//--------------------- .nv.constant0._Z18per_element_kernelPii --------------------------
	.section	.nv.constant0._Z18per_element_kernelPii,"a",@progbits
	.sectionflags	@""
	.align	4
.nv.constant0._Z18per_element_kernelPii:
	.zero		908


//--------------------- .nv.constant0._Z14per_row_kernelPii --------------------------
	.section	.nv.constant0._Z14per_row_kernelPii,"a",@progbits
	.sectionflags	@""
	.align	4
.nv.constant0._Z14per_row_kernelPii:
	.zero		908


//--------------------- SYMBOLS --------------------------

	.type		.nv.reservedSmem.offset0,@object
	.size		.nv.reservedSmem.offset0,0x4
